//
// Generated by NVIDIA NVVM Compiler
//
// Compiler Build ID: CL-36424714
// Cuda compilation tools, release 13.0, V13.0.88
// Based on NVVM 20.0.0
//

.version 9.0
.target sm_100
.address_size 64

	// .globl	_Z15matrixMulKernelPfS_S_iii

.visible .entry _Z15matrixMulKernelPfS_S_iii(
	.param .u64 .ptr .align 1 _Z15matrixMulKernelPfS_S_iii_param_0,
	.param .u64 .ptr .align 1 _Z15matrixMulKernelPfS_S_iii_param_1,
	.param .u64 .ptr .align 1 _Z15matrixMulKernelPfS_S_iii_param_2,
	.param .u32 _Z15matrixMulKernelPfS_S_iii_param_3,
	.param .u32 _Z15matrixMulKernelPfS_S_iii_param_4,
	.param .u32 _Z15matrixMulKernelPfS_S_iii_param_5
)
{
	.reg .pred 	%p<14>;
	.reg .b32 	%r<41>;
	.reg .b32 	%f<55>;
	.reg .b64 	%rd<66>;

	ld.param.u64 	%rd15, [_Z15matrixMulKernelPfS_S_iii_param_0];
	ld.param.u64 	%rd16, [_Z15matrixMulKernelPfS_S_iii_param_1];
	ld.param.u64 	%rd14, [_Z15matrixMulKernelPfS_S_iii_param_2];
	ld.param.u32 	%r18, [_Z15matrixMulKernelPfS_S_iii_param_3];
	ld.param.u32 	%r17, [_Z15matrixMulKernelPfS_S_iii_param_4];
	cvta.to.global.u64 	%rd1, %rd16;
	cvta.to.global.u64 	%rd2, %rd15;
	mov.u32 	%r19, %ntid.x;
	mov.u32 	%r20, %ctaid.x;
	mov.u32 	%r21, %tid.x;
	mad.lo.s32 	%r1, %r19, %r20, %r21;
	mov.u32 	%r22, %ntid.y;
	mov.u32 	%r23, %ctaid.y;
	mov.u32 	%r24, %tid.y;
	mad.lo.s32 	%r2, %r22, %r23, %r24;
	setp.ge.s32 	%p1, %r2, %r18;
	setp.ge.s32 	%p2, %r1, %r17;
	or.pred  	%p3, %p1, %p2;
	setp.lt.s32 	%p4, %r17, 1;
	or.pred  	%p5, %p3, %p4;
	@%p5 bra 	$L__BB0_12;
	cvta.to.global.u64 	%rd17, %rd14;
	mul.lo.s32 	%r3, %r17, %r2;
	add.s32 	%r26, %r3, %r1;
	mul.wide.s32 	%rd18, %r26, 4;
	add.s64 	%rd3, %rd17, %rd18;
	ld.global.f32 	%f52, [%rd3];
	and.b32  	%r4, %r17, 7;
	setp.lt.u32 	%p6, %r17, 8;
	mov.b32 	%r39, 0;
	@%p6 bra 	$L__BB0_4;
	and.b32  	%r27, %r17, 2147483640;
	neg.s32 	%r37, %r27;
	mul.wide.u32 	%rd19, %r17, 4;
	add.s64 	%rd4, %rd1, %rd19;
	mul.wide.u32 	%rd20, %r17, 8;
	add.s64 	%rd5, %rd1, %rd20;
	mul.wide.u32 	%rd21, %r17, 12;
	add.s64 	%rd6, %rd1, %rd21;
	mul.wide.u32 	%rd22, %r17, 16;
	add.s64 	%rd7, %rd1, %rd22;
	mul.wide.u32 	%rd23, %r17, 20;
	add.s64 	%rd8, %rd1, %rd23;
	mul.wide.u32 	%rd24, %r17, 24;
	add.s64 	%rd9, %rd1, %rd24;
	mul.wide.u32 	%rd25, %r17, 28;
	add.s64 	%rd10, %rd1, %rd25;
	mul.wide.u32 	%rd26, %r3, 4;
	add.s64 	%rd27, %rd26, %rd2;
	add.s64 	%rd65, %rd27, 16;
	mov.u32 	%r36, %r1;
$L__BB0_3:
	.pragma "nounroll";
	and.b32  	%r39, %r17, 2147483640;
	mul.wide.s32 	%rd28, %r36, 4;
	add.s64 	%rd29, %rd4, %rd28;
	add.s64 	%rd30, %rd5, %rd28;
	add.s64 	%rd31, %rd6, %rd28;
	add.s64 	%rd32, %rd7, %rd28;
	add.s64 	%rd33, %rd8, %rd28;
	add.s64 	%rd34, %rd9, %rd28;
	add.s64 	%rd35, %rd10, %rd28;
	add.s64 	%rd36, %rd1, %rd28;
	ld.global.f32 	%f9, [%rd65+-16];
	ld.global.f32 	%f10, [%rd36];
	fma.rn.f32 	%f11, %f9, %f10, %f52;
	st.global.f32 	[%rd3], %f11;
	ld.global.f32 	%f12, [%rd65+-12];
	ld.global.f32 	%f13, [%rd29];
	fma.rn.f32 	%f14, %f12, %f13, %f11;
	st.global.f32 	[%rd3], %f14;
	ld.global.f32 	%f15, [%rd65+-8];
	ld.global.f32 	%f16, [%rd30];
	fma.rn.f32 	%f17, %f15, %f16, %f14;
	st.global.f32 	[%rd3], %f17;
	ld.global.f32 	%f18, [%rd65+-4];
	ld.global.f32 	%f19, [%rd31];
	fma.rn.f32 	%f20, %f18, %f19, %f17;
	st.global.f32 	[%rd3], %f20;
	ld.global.f32 	%f21, [%rd65];
	ld.global.f32 	%f22, [%rd32];
	fma.rn.f32 	%f23, %f21, %f22, %f20;
	st.global.f32 	[%rd3], %f23;
	ld.global.f32 	%f24, [%rd65+4];
	ld.global.f32 	%f25, [%rd33];
	fma.rn.f32 	%f26, %f24, %f25, %f23;
	st.global.f32 	[%rd3], %f26;
	ld.global.f32 	%f27, [%rd65+8];
	ld.global.f32 	%f28, [%rd34];
	fma.rn.f32 	%f29, %f27, %f28, %f26;
	st.global.f32 	[%rd3], %f29;
	ld.global.f32 	%f30, [%rd65+12];
	ld.global.f32 	%f31, [%rd35];
	fma.rn.f32 	%f52, %f30, %f31, %f29;
	st.global.f32 	[%rd3], %f52;
	add.s32 	%r37, %r37, 8;
	shl.b32 	%r28, %r17, 3;
	add.s32 	%r36, %r36, %r28;
	add.s64 	%rd65, %rd65, 32;
	setp.ne.s32 	%p7, %r37, 0;
	@%p7 bra 	$L__BB0_3;
$L__BB0_4:
	setp.eq.s32 	%p8, %r4, 0;
	@%p8 bra 	$L__BB0_12;
	and.b32  	%r12, %r17, 3;
	setp.lt.u32 	%p9, %r4, 4;
	@%p9 bra 	$L__BB0_7;
	add.s32 	%r29, %r39, %r3;
	mul.wide.u32 	%rd37, %r29, 4;
	add.s64 	%rd38, %rd2, %rd37;
	ld.global.f32 	%f32, [%rd38];
	mad.lo.s32 	%r30, %r39, %r17, %r1;
	mul.wide.s32 	%rd39, %r30, 4;
	add.s64 	%rd40, %rd1, %rd39;
	ld.global.f32 	%f33, [%rd40];
	fma.rn.f32 	%f34, %f32, %f33, %f52;
	st.global.f32 	[%rd3], %f34;
	cvt.u64.u32 	%rd41, %r3;
	cvt.u64.u32 	%rd42, %r39;
	add.s64 	%rd43, %rd42, %rd41;
	shl.b64 	%rd44, %rd43, 2;
	add.s64 	%rd45, %rd2, %rd44;
	ld.global.f32 	%f35, [%rd45+4];
	mul.wide.u32 	%rd46, %r17, 4;
	add.s64 	%rd47, %rd40, %rd46;
	ld.global.f32 	%f36, [%rd47];
	fma.rn.f32 	%f37, %f35, %f36, %f34;
	st.global.f32 	[%rd3], %f37;
	ld.global.f32 	%f38, [%rd45+8];
	add.s64 	%rd48, %rd47, %rd46;
	ld.global.f32 	%f39, [%rd48];
	fma.rn.f32 	%f40, %f38, %f39, %f37;
	st.global.f32 	[%rd3], %f40;
	ld.global.f32 	%f41, [%rd45+12];
	add.s64 	%rd49, %rd48, %rd46;
	ld.global.f32 	%f42, [%rd49];
	fma.rn.f32 	%f52, %f41, %f42, %f40;
	st.global.f32 	[%rd3], %f52;
	add.s32 	%r39, %r39, 4;
$L__BB0_7:
	setp.eq.s32 	%p10, %r12, 0;
	@%p10 bra 	$L__BB0_12;
	setp.eq.s32 	%p11, %r12, 1;
	@%p11 bra 	$L__BB0_10;
	add.s32 	%r31, %r39, %r3;
	mul.wide.u32 	%rd50, %r31, 4;
	add.s64 	%rd51, %rd2, %rd50;
	ld.global.f32 	%f43, [%rd51];
	mad.lo.s32 	%r32, %r39, %r17, %r1;
	mul.wide.s32 	%rd52, %r32, 4;
	add.s64 	%rd53, %rd1, %rd52;
	ld.global.f32 	%f44, [%rd53];
	fma.rn.f32 	%f45, %f43, %f44, %f52;
	st.global.f32 	[%rd3], %f45;
	cvt.u64.u32 	%rd54, %r3;
	cvt.u64.u32 	%rd55, %r39;
	add.s64 	%rd56, %rd55, %rd54;
	shl.b64 	%rd57, %rd56, 2;
	add.s64 	%rd58, %rd2, %rd57;
	ld.global.f32 	%f46, [%rd58+4];
	mul.wide.u32 	%rd59, %r17, 4;
	add.s64 	%rd60, %rd53, %rd59;
	ld.global.f32 	%f47, [%rd60];
	fma.rn.f32 	%f52, %f46, %f47, %f45;
	st.global.f32 	[%rd3], %f52;
	add.s32 	%r39, %r39, 2;
$L__BB0_10:
	and.b32  	%r33, %r17, 1;
	setp.eq.b32 	%p12, %r33, 1;
	not.pred 	%p13, %p12;
	@%p13 bra 	$L__BB0_12;
	add.s32 	%r34, %r39, %r3;
	mul.wide.u32 	%rd61, %r34, 4;
	add.s64 	%rd62, %rd2, %rd61;
	ld.global.f32 	%f48, [%rd62];
	mad.lo.s32 	%r35, %r39, %r17, %r1;
	mul.wide.s32 	%rd63, %r35, 4;
	add.s64 	%rd64, %rd1, %rd63;
	ld.global.f32 	%f49, [%rd64];
	fma.rn.f32 	%f50, %f48, %f49, %f52;
	st.global.f32 	[%rd3], %f50;
$L__BB0_12:
	ret;

}


// ===== COMPILED SASS (sm_100) =====

	.target	sm_100

	.elftype	@"ET_EXEC"


//--------------------- .note.nv.tkinfo           --------------------------
	.section	.note.nv.tkinfo,"",@"SHT_NOTE"
	.sectionflags	@"SHF_NOTE_NV_TKINFO"
	.tkinfo
        /*0018*/ 	.word	0x00000002
        /*0030*/ 	.string	""
        /*0030*/ 	.string	"ptxas"
        /*0030*/ 	.string	"Cuda compilation tools, release 13.0, V13.0.88"
        /*0030*/ 	.string	"Build cuda_13.0.r13.0/compiler.36424714_0"
        /*0030*/ 	.string	"-arch sm_100 -m 64 "



//--------------------- .note.nv.cuinfo           --------------------------
	.section	.note.nv.cuinfo,"",@"SHT_NOTE"
	.sectionflags	@"SHF_NOTE_NV_CUINFO"
        /*0018*/ 	.short	0x0002
        /*001a*/ 	.short	0x0064
        /*001c*/ 	.short	0x0082
	.zero		2


//--------------------- .nv.info                  --------------------------
	.section	.nv.info,"",@"SHT_CUDA_INFO"
	.align	4


	//----- nvinfo : EIATTR_REGCOUNT
	.align		4
        /*0000*/ 	.byte	0x04, 0x2f
        /*0002*/ 	.short	(.L_1 - .L_0)
	.align		4
.L_0:
        /*0004*/ 	.word	index@(_Z15matrixMulKernelPfS_S_iii)
        /*0008*/ 	.word	0x00000018


	//----- nvinfo : EIATTR_FRAME_SIZE
	.align		4
.L_1:
        /*000c*/ 	.byte	0x04, 0x11
        /*000e*/ 	.short	(.L_3 - .L_2)
	.align		4
.L_2:
        /*0010*/ 	.word	index@(_Z15matrixMulKernelPfS_S_iii)
        /*0014*/ 	.word	0x00000000


	//----- nvinfo : EIATTR_MIN_STACK_SIZE
	.align		4
.L_3:
        /*0018*/ 	.byte	0x04, 0x12
        /*001a*/ 	.short	(.L_5 - .L_4)
	.align		4
.L_4:
        /*001c*/ 	.word	index@(_Z15matrixMulKernelPfS_S_iii)
        /*0020*/ 	.word	0x00000000
.L_5:


//--------------------- .nv.compat                --------------------------
	.section	.nv.compat,"",@"SHT_CUDA_COMPAT_INFO"
	.align	4
        /*0000*/ 	.byte	0x02, 0x09, 0x00, 0x00, 0x02, 0x02, 0x01, 0x00, 0x02, 0x05, 0x05, 0x00, 0x03, 0x07, 0x01, 0x01
        /*0010*/ 	.byte	0x02, 0x03, 0x00, 0x00, 0x02, 0x06, 0x01, 0x00, 0x04, 0x0b, 0x08, 0x00, 0x09, 0x00, 0x00, 0x00
        /*0020*/ 	.byte	0x00, 0x00, 0x00, 0x00


//--------------------- .nv.info._Z15matrixMulKernelPfS_S_iii --------------------------
	.section	.nv.info._Z15matrixMulKernelPfS_S_iii,"",@"SHT_CUDA_INFO"
	.sectionflags	@""
	.align	4


	//----- nvinfo : EIATTR_CUDA_API_VERSION
	.align		4
        /*0000*/ 	.byte	0x04, 0x37
        /*0002*/ 	.short	(.L_7 - .L_6)
.L_6:
        /*0004*/ 	.word	0x00000082


	//----- nvinfo : EIATTR_KPARAM_INFO
	.align		4
.L_7:
        /*0008*/ 	.byte	0x04, 0x17
        /*000a*/ 	.short	(.L_9 - .L_8)
.L_8:
        /*000c*/ 	.word	0x00000000
        /*0010*/ 	.short	0x0005
        /*0012*/ 	.short	0x0020
        /*0014*/ 	.byte	0x00, 0xf0, 0x11, 0x00


	//----- nvinfo : EIATTR_KPARAM_INFO
	.align		4
.L_9:
        /*0018*/ 	.byte	0x04, 0x17
        /*001a*/ 	.short	(.L_11 - .L_10)
.L_10:
        /*001c*/ 	.word	0x00000000
        /*0020*/ 	.short	0x0004
        /*0022*/ 	.short	0x001c
        /*0024*/ 	.byte	0x00, 0xf0, 0x11, 0x00


	//----- nvinfo : EIATTR_KPARAM_INFO
	.align		4
.L_11:
        /*0028*/ 	.byte	0x04, 0x17
        /*002a*/ 	.short	(.L_13 - .L_12)
.L_12:
        /*002c*/ 	.word	0x00000000
        /*0030*/ 	.short	0x0003
        /*0032*/ 	.short	0x0018
        /*0034*/ 	.byte	0x00, 0xf0, 0x11, 0x00


	//----- nvinfo : EIATTR_KPARAM_INFO
	.align		4
.L_13:
        /*0038*/ 	.byte	0x04, 0x17
        /*003a*/ 	.short	(.L_15 - .L_14)
.L_14:
        /*003c*/ 	.word	0x00000000
        /*0040*/ 	.short	0x0002
        /*0042*/ 	.short	0x0010
        /*0044*/ 	.byte	0x00, 0xf5, 0x21, 0x00


	//----- nvinfo : EIATTR_KPARAM_INFO
	.align		4
.L_15:
        /*0048*/ 	.byte	0x04, 0x17
        /*004a*/ 	.short	(.L_17 - .L_16)
.L_16:
        /*004c*/ 	.word	0x00000000
        /*0050*/ 	.short	0x0001
        /*0052*/ 	.short	0x0008
        /*0054*/ 	.byte	0x00, 0xf5, 0x21, 0x00


	//----- nvinfo : EIATTR_KPARAM_INFO
	.align		4
.L_17:
        /*0058*/ 	.byte	0x04, 0x17
        /*005a*/ 	.short	(.L_19 - .L_18)
.L_18:
        /*005c*/ 	.word	0x00000000
        /*0060*/ 	.short	0x0000
        /*0062*/ 	.short	0x0000
        /*0064*/ 	.byte	0x00, 0xf5, 0x21, 0x00


	//----- nvinfo : EIATTR_SPARSE_MMA_MASK
	.align		4
.L_19:
        /*0068*/ 	.byte	0x03, 0x50
        /*006a*/ 	.short	0x0000


	//----- nvinfo : EIATTR_MAXREG_COUNT
	.align		4
        /*006c*/ 	.byte	0x03, 0x1b
        /*006e*/ 	.short	0x00ff


	//----- nvinfo : EIATTR_MERCURY_ISA_VERSION
	.align		4
        /*0070*/ 	.byte	0x03, 0x5f
        /*0072*/ 	.short	0x0101


	//----- nvinfo : EIATTR_VRC_CTA_INIT_COUNT
	.align		4
        /*0074*/ 	.byte	0x02, 0x4a
	.zero		1
	.zero		1


	//----- nvinfo : EIATTR_EXIT_INSTR_OFFSETS
	.align		4
        /*0078*/ 	.byte	0x04, 0x1c
        /*007a*/ 	.short	(.L_21 - .L_20)


	//   ....[0]....
.L_20:
        /*007c*/ 	.word	0x000000e0


	//   ....[1]....
        /*0080*/ 	.word	0x00000650


	//   ....[2]....
        /*0084*/ 	.word	0x000008c0


	//   ....[3]....
        /*0088*/ 	.word	0x00000a80


	//   ....[4]....
        /*008c*/ 	.word	0x00000b30


	//----- nvinfo : EIATTR_CBANK_PARAM_SIZE
	.align		4
.L_21:
        /*0090*/ 	.byte	0x03, 0x19
        /*0092*/ 	.short	0x0024


	//----- nvinfo : EIATTR_PARAM_CBANK
	.align		4
        /*0094*/ 	.byte	0x04, 0x0a
        /*0096*/ 	.short	(.L_23 - .L_22)
	.align		4
.L_22:
        /*0098*/ 	.word	index@(.nv.constant0._Z15matrixMulKernelPfS_S_iii)
        /*009c*/ 	.short	0x0380
        /*009e*/ 	.short	0x0024


	//----- nvinfo : EIATTR_SW_WAR
	.align		4
.L_23:
        /*00a0*/ 	.byte	0x04, 0x36
        /*00a2*/ 	.short	(.L_25 - .L_24)
.L_24:
        /*00a4*/ 	.word	0x00000008
.L_25:


//--------------------- .nv.callgraph             --------------------------
	.section	.nv.callgraph,"",@"SHT_CUDA_CALLGRAPH"
	.align	4
	.sectionentsize	8
	.align		4
        /*0000*/ 	.word	0x00000000
	.align		4
        /*0004*/ 	.word	0xffffffff
	.align		4
        /*0008*/ 	.word	0x00000000
	.align		4
        /*000c*/ 	.word	0xfffffffe
	.align		4
        /*0010*/ 	.word	0x00000000
	.align		4
        /*0014*/ 	.word	0xfffffffd
	.align		4
        /*0018*/ 	.word	0x00000000
	.align		4
        /*001c*/ 	.word	0xfffffffc


//--------------------- .text._Z15matrixMulKernelPfS_S_iii --------------------------
	.section	.text._Z15matrixMulKernelPfS_S_iii,"ax",@progbits
	.align	128
        .global         _Z15matrixMulKernelPfS_S_iii
        .type           _Z15matrixMulKernelPfS_S_iii,@function
        .size           _Z15matrixMulKernelPfS_S_iii,(.L_x_5 - _Z15matrixMulKernelPfS_S_iii)
        .other          _Z15matrixMulKernelPfS_S_iii,@"STO_CUDA_ENTRY STV_DEFAULT"
_Z15matrixMulKernelPfS_S_iii:
.text._Z15matrixMulKernelPfS_S_iii:
[----:B------:R-:W-:Y:S01]  /*0000*/  LDC R1, c[0x0][0x37c] ;  /* 0x0000df00ff017b82 */ /* 0x000fe20000000800 */
[----:B------:R-:W0:Y:S01]  /*0010*/  S2R R0, SR_CTAID.X ;  /* 0x0000000000007919 */ /* 0x000e220000002500 */
[----:B------:R-:W0:Y:S01]  /*0020*/  LDCU UR4, c[0x0][0x360] ;  /* 0x00006c00ff0477ac */ /* 0x000e220008000800 */
[----:B------:R-:W0:Y:S01]  /*0030*/  S2R R3, SR_TID.X ;  /* 0x0000000000037919 */ /* 0x000e220000002100 */
[----:B------:R-:W1:Y:S01]  /*0040*/  LDCU UR5, c[0x0][0x364] ;  /* 0x00006c80ff0577ac */ /* 0x000e620008000800 */
[----:B------:R-:W1:Y:S01]  /*0050*/  S2R R5, SR_CTAID.Y ;  /* 0x0000000000057919 */ /* 0x000e620000002600 */
[----:B------:R-:W2:Y:S01]  /*0060*/  LDCU.64 UR18, c[0x0][0x398] ;  /* 0x00007300ff1277ac */ /* 0x000ea20008000a00 */
[----:B------:R-:W1:Y:S01]  /*0070*/  S2R R2, SR_TID.Y ;  /* 0x0000000000027919 */ /* 0x000e620000002200 */
[----:B0-----:R-:W-:-:S05]  /*0080*/  IMAD R0, R0, UR4, R3 ;  /* 0x0000000400007c24 */ /* 0x001fca000f8e0203 */
[----:B--2---:R-:W-:Y:S01]  /*0090*/  ISETP.GE.AND P0, PT, R0, UR19, PT ;  /* 0x0000001300007c0c */ /* 0x004fe2000bf06270 */
[----:B-1----:R-:W-:Y:S01]  /*00a0*/  IMAD R5, R5, UR5, R2 ;  /* 0x0000000505057c24 */ /* 0x002fe2000f8e0202 */
[----:B------:R-:W-:-:S04]  /*00b0*/  MOV R2, UR19 ;  /* 0x0000001300027c02 */ /* 0x000fc80008000f00 */
[----:B------:R-:W-:-:S04]  /*00c0*/  ISETP.GE.OR P0, PT, R5, UR18, P0 ;  /* 0x0000001205007c0c */ /* 0x000fc80008706670 */
[----:B------:R-:W-:-:S13]  /*00d0*/  ISETP.LT.OR P0, PT, R2, 0x1, P0 ;  /* 0x000000010200780c */ /* 0x000fda0000701670 */
[----:B------:R-:W-:Y:S05]  /*00e0*/  @P0 EXIT ;  /* 0x000000000000094d */ /* 0x000fea0003800000 */
[----:B------:R-:W0:Y:S01]  /*00f0*/  LDC.64 R2, c[0x0][0x390] ;  /* 0x0000e400ff027b82 */ /* 0x000e220000000a00 */
[----:B------:R-:W1:Y:S01]  /*0100*/  LDCU.64 UR16, c[0x0][0x358] ;  /* 0x00006b00ff1077ac */ /* 0x000e620008000a00 */
[----:B------:R-:W-:-:S05]  /*0110*/  IMAD R5, R5, UR19, RZ ;  /* 0x0000001305057c24 */ /* 0x000fca000f8e02ff */
[----:B------:R-:W-:-:S05]  /*0120*/  IADD3 R7, PT, PT, R0, R5, RZ ;  /* 0x0000000500077210 */ /* 0x000fca0007ffe0ff */
[----:B0-----:R-:W-:-:S05]  /*0130*/  IMAD.WIDE R2, R7, 0x4, R2 ;  /* 0x0000000407027825 */ /* 0x001fca00078e0202 */
[----:B-1----:R0:W5:Y:S01]  /*0140*/  LDG.E R7, desc[UR16][R2.64] ;  /* 0x0000001002077981 */ /* 0x002162000c1e1900 */
[----:B------:R-:W-:Y:S01]  /*0150*/  UISETP.GE.U32.AND UP0, UPT, UR19, 0x8, UPT ;  /* 0x000000081300788c */ /* 0x000fe2000bf06070 */
[----:B------:R-:W-:-:S08]  /*0160*/  HFMA2 R4, -RZ, RZ, 0, 0 ;  /* 0x00000000ff047431 */ /* 0x000fd000000001ff */
[----:B0-----:R-:W-:Y:S05]  /*0170*/  BRA.U !UP0, `(.L_x_0) ;  /* 0x00000005082c7547 */ /* 0x001fea000b800000 */
[----:B------:R-:W0:Y:S01]  /*0180*/  LDCU.128 UR20, c[0x0][0x380] ;  /* 0x00007000ff1477ac */ /* 0x000e220008000c00 */
[----:B------:R-:W-:Y:S01]  /*0190*/  MOV R4, R0 ;  /* 0x0000000000047202 */ /* 0x000fe20000000f00 */
[----:B------:R-:W-:-:S04]  /*01a0*/  ULOP3.LUT UR4, UR19, 0x7ffffff8, URZ, 0xc0, !UPT ;  /* 0x7ffffff813047892 */ /* 0x000fc8000f8ec0ff */
[----:B------:R-:W-:Y:S01]  /*01b0*/  UIADD3 UR4, UPT, UPT, -UR4, URZ, URZ ;  /* 0x000000ff04047290 */ /* 0x000fe2000fffe1ff */
[----:B0-----:R-:W-:Y:S01]  /*01c0*/  MOV R8, UR20 ;  /* 0x0000001400087c02 */ /* 0x001fe20008000f00 */
[----:B------:R-:W-:Y:S01]  /*01d0*/  UIMAD.WIDE.U32 UR6, UR19, 0xc, UR22 ;  /* 0x0000000c130678a5 */ /* 0x000fe2000f8e0016 */
[----:B------:R-:W-:Y:S01]  /*01e0*/  MOV R9, UR21 ;  /* 0x0000001500097c02 */ /* 0x000fe20008000f00 */
[----:B------:R-:W-:Y:S02]  /*01f0*/  UIMAD.WIDE.U32 UR8, UR19, 0x10, UR22 ;  /* 0x00000010130878a5 */ /* 0x000fe4000f8e0016 */
[----:B------:R-:W-:Y:S01]  /*0200*/  UIMAD.WIDE.U32 UR10, UR19, 0x14, UR22 ;  /* 0x00000014130a78a5 */ /* 0x000fe2000f8e0016 */
[----:B------:R-:W-:Y:S01]  /*0210*/  IMAD.WIDE.U32 R8, R5, 0x4, R8 ;  /* 0x0000000405087825 */ /* 0x000fe200078e0008 */
[----:B------:R-:W-:Y:S02]  /*0220*/  UIMAD.WIDE.U32 UR12, UR19, 0x18, UR22 ;  /* 0x00000018130c78a5 */ /* 0x000fe4000f8e0016 */
[----:B------:R-:W-:Y:S01]  /*0230*/  UIMAD.WIDE.U32 UR14, UR19, 0x1c, UR22 ;  /* 0x0000001c130e78a5 */ /* 0x000fe2000f8e0016 */
[----:B------:R-:W-:-:S04]  /*0240*/  IADD3 R6, P0, PT, R8, 0x10, RZ ;  /* 0x0000001008067810 */ /* 0x000fc80007f1e0ff */
[----:B------:R-:W-:-:S09]  /*0250*/  IADD3.X R9, PT, PT, RZ, R9, RZ, P0, !PT ;  /* 0x00000009ff097210 */ /* 0x000fd200007fe4ff */
.L_x_1:
[----:B------:R-:W-:Y:S02]  /*0260*/  MOV R11, 0x4 ;  /* 0x00000004000b7802 */ /* 0x000fe40000000f00 */
[----:B------:R-:W-:-:S03]  /*0270*/  MOV R8, R6 ;  /* 0x0000000600087202 */ /* 0x000fc60000000f00 */
[----:B------:R-:W-:Y:S02]  /*0280*/  IMAD.WIDE R10, R4, R11, UR22 ;  /* 0x00000016040a7e25 */ /* 0x000fe4000f8e020b */
[----:B------:R-:W2:Y:S04]  /*0290*/  LDG.E R6, desc[UR16][R8.64+-0x10] ;  /* 0xfffff01008067981 */ /* 0x000ea8000c1e1900 */
[----:B------:R-:W2:Y:S01]  /*02a0*/  LDG.E R10, desc[UR16][R10.64] ;  /* 0x000000100a0a7981 */ /* 0x000ea2000c1e1900 */
[----:B------:R-:W-:-:S06]  /*02b0*/  UIMAD.WIDE.U32 UR20, UR19, 0x4, UR22 ;  /* 0x00000004131478a5 */ /* 0x000fcc000f8e0016 */
[----:B------:R-:W-:Y:S02]  /*02c0*/  MOV R12, UR20 ;  /* 0x00000014000c7c02 */ /* 0x000fe40008000f00 */
[----:B------:R-:W-:Y:S01]  /*02d0*/  MOV R13, UR21 ;  /* 0x00000015000d7c02 */ /* 0x000fe20008000f00 */
[----:B--2--5:R-:W-:Y:S02]  /*02e0*/  FFMA R15, R6, R10, R7 ;  /* 0x0000000a060f7223 */ /* 0x024fe40000000007 */
[----:B-1----:R-:W-:-:S03]  /*02f0*/  IMAD.WIDE R6, R4, 0x4, R12 ;  /* 0x0000000404067825 */ /* 0x002fc600078e020c */
[----:B------:R0:W-:Y:S04]  /*0300*/  STG.E desc[UR16][R2.64], R15 ;  /* 0x0000000f02007986 */ /* 0x0001e8000c101910 */
[----:B------:R-:W2:Y:S04]  /*0310*/  LDG.E R6, desc[UR16][R6.64] ;  /* 0x0000001006067981 */ /* 0x000ea8000c1e1900 */
[----:B------:R-:W2:Y:S01]  /*0320*/  LDG.E R14, desc[UR16][R8.64+-0xc] ;  /* 0xfffff410080e7981 */ /* 0x000ea2000c1e1900 */
[----:B------:R-:W-:-:S06]  /*0330*/  UIMAD.WIDE.U32 UR20, UR19, 0x8, UR22 ;  /* 0x00000008131478a5 */ /* 0x000fcc000f8e0016 */
[----:B------:R-:W-:Y:S02]  /*0340*/  MOV R12, UR20 ;  /* 0x00000014000c7c02 */ /* 0x000fe40008000f00 */
[----:B------:R-:W-:-:S03]  /*0350*/  MOV R13, UR21 ;  /* 0x00000015000d7c02 */ /* 0x000fc60008000f00 */
[----:B------:R-:W-:-:S04]  /*0360*/  IMAD.WIDE R10, R4, 0x4, R12 ;  /* 0x00000004040a7825 */ /* 0x000fc800078e020c */
[----:B--2---:R-:W-:-:S05]  /*0370*/  FFMA R17, R14, R6, R15 ;  /* 0x000000060e117223 */ /* 0x004fca000000000f */
[----:B------:R1:W-:Y:S04]  /*0380*/  STG.E desc[UR16][R2.64], R17 ;  /* 0x0000001102007986 */ /* 0x0003e8000c101910 */
[----:B------:R-:W0:Y:S04]  /*0390*/  LDG.E R10, desc[UR16][R10.64] ;  /* 0x000000100a0a7981 */ /* 0x000e28000c1e1900 */
[----:B------:R-:W0:Y:S01]  /*03a0*/  LDG.E R12, desc[UR16][R8.64+-0x8] ;  /* 0xfffff810080c7981 */ /* 0x000e22000c1e1900 */
[----:B------:R-:W-:-:S05]  /*03b0*/  HFMA2 R13, -RZ, RZ, 0, 2.384185791015625e-07 ;  /* 0x00000004ff0d7431 */ /* 0x000fca00000001ff */
[----:B------:R-:W-:-:S04]  /*03c0*/  IMAD.WIDE R6, R4, R13, UR6 ;  /* 0x0000000604067e25 */ /* 0x000fc8000f8e020d */
[----:B0-----:R-:W-:-:S05]  /*03d0*/  FFMA R15, R12, R10, R17 ;  /* 0x0000000a0c0f7223 */ /* 0x001fca0000000011 */
[----:B------:R0:W-:Y:S04]  /*03e0*/  STG.E desc[UR16][R2.64], R15 ;  /* 0x0000000f02007986 */ /* 0x0001e8000c101910 */
[----:B------:R-:W2:Y:S04]  /*03f0*/  LDG.E R6, desc[UR16][R6.64] ;  /* 0x0000001006067981 */ /* 0x000ea8000c1e1900 */
[----:B------:R-:W2:Y:S02]  /*0400*/  LDG.E R12, desc[UR16][R8.64+-0x4] ;  /* 0xfffffc10080c7981 */ /* 0x000ea4000c1e1900 */
[----:B--2---:R-:W-:Y:S01]  /*0410*/  FFMA R19, R12, R6, R15 ;  /* 0x000000060c137223 */ /* 0x004fe2000000000f */
[----:B------:R-:W-:-:S04]  /*0420*/  IMAD.WIDE R12, R4, R13, UR8 ;  /* 0x00000008040c7e25 */ /* 0x000fc8000f8e020d */
[----:B------:R2:W-:Y:S04]  /*0430*/  STG.E desc[UR16][R2.64], R19 ;  /* 0x0000001302007986 */ /* 0x0005e8000c101910 */
[----:B------:R-:W1:Y:S04]  /*0440*/  LDG.E R12, desc[UR16][R12.64] ;  /* 0x000000100c0c7981 */ /* 0x000e68000c1e1900 */
[----:B------:R-:W1:Y:S01]  /*0450*/  LDG.E R10, desc[UR16][R8.64] ;  /* 0x00000010080a7981 */ /* 0x000e62000c1e1900 */
[----:B------:R-:W-:Y:S01]  /*0460*/  MOV R11, 0x4 ;  /* 0x00000004000b7802 */ /* 0x000fe20000000f00 */
[----:B-1----:R-:W-:-:S04]  /*0470*/  FFMA R17, R10, R12, R19 ;  /* 0x0000000c0a117223 */ /* 0x002fc80000000013 */
[----:B------:R-:W-:Y:S01]  /*0480*/  IMAD.WIDE R10, R4, R11, UR10 ;  /* 0x0000000a040a7e25 */ /* 0x000fe2000f8e020b */
[----:B------:R1:W-:Y:S05]  /*0490*/  STG.E desc[UR16][R2.64], R17 ;  /* 0x0000001102007986 */ /* 0x0003ea000c101910 */
[----:B------:R-:W3:Y:S04]  /*04a0*/  LDG.E R10, desc[UR16][R10.64] ;  /* 0x000000100a0a7981 */ /* 0x000ee8000c1e1900 */
[----:B------:R-:W3:Y:S01]  /*04b0*/  LDG.E R6, desc[UR16][R8.64+0x4] ;  /* 0x0000041008067981 */ /* 0x000ee2000c1e1900 */
[----:B0-----:R-:W-:-:S04]  /*04c0*/  IMAD.MOV.U32 R15, RZ, RZ, 0x4 ;  /* 0x00000004ff0f7424 */ /* 0x001fc800078e00ff */
[----:B------:R-:W-:-:S04]  /*04d0*/  IMAD.WIDE R14, R4, R15, UR12 ;  /* 0x0000000c040e7e25 */ /* 0x000fc8000f8e020f */
[----:B---3--:R-:W-:-:S05]  /*04e0*/  FFMA R21, R6, R10, R17 ;  /* 0x0000000a06157223 */ /* 0x008fca0000000011 */
[----:B------:R1:W-:Y:S04]  /*04f0*/  STG.E desc[UR16][R2.64], R21 ;  /* 0x0000001502007986 */ /* 0x0003e8000c101910 */
[----:B------:R-:W2:Y:S04]  /*0500*/  LDG.E R14, desc[UR16][R14.64] ;  /* 0x000000100e0e7981 */ /* 0x000ea8000c1e1900 */
[----:B------:R-:W2:Y:S01]  /*0510*/  LDG.E R6, desc[UR16][R8.64+0x8] ;  /* 0x0000081008067981 */ /* 0x000ea2000c1e1900 */
[----:B------:R-:W-:-:S05]  /*0520*/  HFMA2 R13, -RZ, RZ, 0, 2.384185791015625e-07 ;  /* 0x00000004ff0d7431 */ /* 0x000fca00000001ff */
[----:B------:R-:W-:-:S04]  /*0530*/  IMAD.WIDE R12, R4, R13, UR14 ;  /* 0x0000000e040c7e25 */ /* 0x000fc8000f8e020d */
[----:B--2---:R-:W-:-:S05]  /*0540*/  FFMA R19, R6, R14, R21 ;  /* 0x0000000e06137223 */ /* 0x004fca0000000015 */
[----:B------:R1:W-:Y:S04]  /*0550*/  STG.E desc[UR16][R2.64], R19 ;  /* 0x0000001302007986 */ /* 0x0003e8000c101910 */
[----:B------:R-:W2:Y:S04]  /*0560*/  LDG.E R12, desc[UR16][R12.64] ;  /* 0x000000100c0c7981 */ /* 0x000ea8000c1e1900 */
[----:B------:R-:W2:Y:S01]  /*0570*/  LDG.E R6, desc[UR16][R8.64+0xc] ;  /* 0x00000c1008067981 */ /* 0x000ea2000c1e1900 */
[----:B------:R-:W-:Y:S01]  /*0580*/  UIADD3 UR4, UPT, UPT, UR4, 0x8, URZ ;  /* 0x0000000804047890 */ /* 0x000fe2000fffe0ff */
[----:B------:R-:W-:-:S03]  /*0590*/  MOV R11, UR19 ;  /* 0x00000013000b7c02 */ /* 0x000fc60008000f00 */
[----:B------:R-:W-:Y:S01]  /*05a0*/  UISETP.NE.AND UP0, UPT, UR4, URZ, UPT ;  /* 0x000000ff0400728c */ /* 0x000fe2000bf05270 */
[----:B------:R-:W-:Y:S01]  /*05b0*/  LEA R4, R11, R4, 0x3 ;  /* 0x000000040b047211 */ /* 0x000fe200078e18ff */
[----:B--2---:R-:W-:Y:S01]  /*05c0*/  FFMA R7, R6, R12, R19 ;  /* 0x0000000c06077223 */ /* 0x004fe20000000013 */
[----:B------:R-:W-:-:S04]  /*05d0*/  IADD3 R6, P0, PT, R8, 0x20, RZ ;  /* 0x0000002008067810 */ /* 0x000fc80007f1e0ff */
[----:B------:R1:W-:Y:S01]  /*05e0*/  STG.E desc[UR16][R2.64], R7 ;  /* 0x0000000702007986 */ /* 0x0003e2000c101910 */
[----:B------:R-:W-:Y:S01]  /*05f0*/  IADD3.X R9, PT, PT, RZ, R9, RZ, P0, !PT ;  /* 0x00000009ff097210 */ /* 0x000fe200007fe4ff */
[----:B------:R-:W-:Y:S07]  /*0600*/  BRA.U UP0, `(.L_x_1) ;  /* 0xfffffffd00147547 */ /* 0x000fee000b83ffff */
[----:B------:R-:W-:-:S06]  /*0610*/  ULOP3.LUT UR4, UR19, 0x7ffffff8, URZ, 0xc0, !UPT ;  /* 0x7ffffff813047892 */ /* 0x000fcc000f8ec0ff */
[----:B------:R-:W-:-:S07]  /*0620*/  MOV R4, UR4 ;  /* 0x0000000400047c02 */ /* 0x000fce0008000f00 */
.L_x_0:
[----:B------:R-:W-:-:S06]  /*0630*/  ULOP3.LUT UR4, UR19, 0x7, URZ, 0xc0, !UPT ;  /* 0x0000000713047892 */ /* 0x000fcc000f8ec0ff */
[----:B------:R-:W-:-:S13]  /*0640*/  ISETP.NE.AND P0, PT, RZ, UR4, PT ;  /* 0x00000004ff007c0c */ /* 0x000fda000bf05270 */
[----:B------:R-:W-:Y:S05]  /*0650*/  @!P0 EXIT ;  /* 0x000000000000894d */ /* 0x000fea0003800000 */
[----:B------:R-:W-:Y:S02]  /*0660*/  UISETP.GE.U32.AND UP0, UPT, UR4, 0x4, UPT ;  /* 0x000000040400788c */ /* 0x000fe4000bf06070 */
[----:B------:R-:W-:-:S07]  /*0670*/  ULOP3.LUT UR4, UR19, 0x3, URZ, 0xc0, !UPT ;  /* 0x0000000313047892 */ /* 0x000fce000f8ec0ff */
[----:B------:R-:W-:Y:S05]  /*0680*/  BRA.U !UP0, `(.L_x_2) ;  /* 0x0000000108887547 */ /* 0x000fea000b800000 */
[----:B------:R-:W0:Y:S01]  /*0690*/  LDC.64 R10, c[0x0][0x380] ;  /* 0x0000e000ff0a7b82 */ /* 0x000e220000000a00 */
[----:B------:R-:W-:Y:S01]  /*06a0*/  IADD3 R9, PT, PT, R5, R4, RZ ;  /* 0x0000000405097210 */ /* 0x000fe20007ffe0ff */
[----:B------:R-:W-:Y:S01]  /*06b0*/  IMAD R15, R4, UR19, R0 ;  /* 0x00000013040f7c24 */ /* 0x000fe2000f8e0200 */
[----:B------:R-:W2:Y:S05]  /*06c0*/  LDCU.64 UR6, c[0x0][0x380] ;  /* 0x00007000ff0677ac */ /* 0x000eaa0008000a00 */
[----:B------:R-:W3:Y:S01]  /*06d0*/  LDC.64 R12, c[0x0][0x388] ;  /* 0x0000e200ff0c7b82 */ /* 0x000ee20000000a00 */
[----:B0-----:R-:W-:-:S06]  /*06e0*/  IMAD.WIDE.U32 R10, R9, 0x4, R10 ;  /* 0x00000004090a7825 */ /* 0x001fcc00078e000a */
[----:B------:R-:W4:Y:S01]  /*06f0*/  LDG.E R10, desc[UR16][R10.64] ;  /* 0x000000100a0a7981 */ /* 0x000f22000c1e1900 */
[----:B---3--:R-:W-:-:S05]  /*0700*/  IMAD.WIDE R12, R15, 0x4, R12 ;  /* 0x000000040f0c7825 */ /* 0x008fca00078e020c */
[----:B------:R-:W4:Y:S01]  /*0710*/  LDG.E R6, desc[UR16][R12.64] ;  /* 0x000000100c067981 */ /* 0x000f22000c1e1900 */
[----:B------:R-:W-:Y:S01]  /*0720*/  IADD3 R9, P0, PT, R5, R4, RZ ;  /* 0x0000000405097210 */ /* 0x000fe20007f1e0ff */
[----:B-1----:R-:W-:-:S03]  /*0730*/  IMAD.U32 R17, RZ, RZ, UR19 ;  /* 0x00000013ff117e24 */ /* 0x002fc6000f8e00ff */
[----:B------:R-:W-:Y:S02]  /*0740*/  IADD3.X R14, PT, PT, RZ, RZ, RZ, P0, !PT ;  /* 0x000000ffff0e7210 */ /* 0x000fe400007fe4ff */
[----:B--2---:R-:W-:-:S04]  /*0750*/  LEA R8, P0, R9, UR6, 0x2 ;  /* 0x0000000609087c11 */ /* 0x004fc8000f8010ff */
[----:B------:R-:W-:Y:S01]  /*0760*/  LEA.HI.X R9, R9, UR7, R14, 0x2, P0 ;  /* 0x0000000709097c11 */ /* 0x000fe200080f140e */
[----:B----45:R-:W-:Y:S01]  /*0770*/  FFMA R15, R10, R6, R7 ;  /* 0x000000060a0f7223 */ /* 0x030fe20000000007 */
[----:B------:R-:W-:-:S04]  /*0780*/  IMAD.WIDE.U32 R6, R17, 0x4, R12 ;  /* 0x0000000411067825 */ /* 0x000fc800078e000c */
[----:B------:R0:W-:Y:S04]  /*0790*/  STG.E desc[UR16][R2.64], R15 ;  /* 0x0000000f02007986 */ /* 0x0001e8000c101910 */
[----:B------:R-:W2:Y:S04]  /*07a0*/  LDG.E R11, desc[UR16][R6.64] ;  /* 0x00000010060b7981 */ /* 0x000ea8000c1e1900 */
[----:B------:R-:W2:Y:S01]  /*07b0*/  LDG.E R10, desc[UR16][R8.64+0x4] ;  /* 0x00000410080a7981 */ /* 0x000ea2000c1e1900 */
[----:B------:R-:W-:Y:S01]  /*07c0*/  MOV R13, UR19 ;  /* 0x00000013000d7c02 */ /* 0x000fe20008000f00 */
[----:B--2---:R-:W-:-:S04]  /*07d0*/  FFMA R17, R10, R11, R15 ;  /* 0x0000000b0a117223 */ /* 0x004fc8000000000f */
[----:B------:R-:W-:Y:S01]  /*07e0*/  IMAD.WIDE.U32 R10, R13, 0x4, R6 ;  /* 0x000000040d0a7825 */ /* 0x000fe200078e0006 */
        /* <DEDUP_REMOVED lines=9> */
[----:B------:R-:W-:Y:S01]  /*0880*/  IADD3 R4, PT, PT, R4, 0x4, RZ ;  /* 0x0000000404047810 */ /* 0x000fe20007ffe0ff */
[----:B--2---:R-:W-:-:S05]  /*0890*/  FFMA R7, R6, R12, R19 ;  /* 0x0000000c06077223 */ /* 0x004fca0000000013 */
[----:B------:R0:W-:Y:S02]  /*08a0*/  STG.E desc[UR16][R2.64], R7 ;  /* 0x0000000702007986 */ /* 0x0001e4000c101910 */
.L_x_2:
[----:B------:R-:W-:-:S13]  /*08b0*/  ISETP.NE.AND P0, PT, RZ, UR4, PT ;  /* 0x00000004ff007c0c */ /* 0x000fda000bf05270 */
[----:B------:R-:W-:Y:S05]  /*08c0*/  @!P0 EXIT ;  /* 0x000000000000894d */ /* 0x000fea0003800000 */
[----:B------:R-:W-:-:S09]  /*08d0*/  UISETP.NE.AND UP0, UPT, UR4, 0x1, UPT ;  /* 0x000000010400788c */ /* 0x000fd2000bf05270 */
[----:B------:R-:W-:Y:S05]  /*08e0*/  BRA.U !UP0, `(.L_x_3) ;  /* 0x0000000108587547 */ /* 0x000fea000b800000 */
[----:B------:R-:W2:Y:S01]  /*08f0*/  LDC.64 R8, c[0x0][0x380] ;  /* 0x0000e000ff087b82 */ /* 0x000ea20000000a00 */
[----:B------:R-:W-:Y:S01]  /*0900*/  IADD3 R11, PT, PT, R5, R4, RZ ;  /* 0x00000004050b7210 */ /* 0x000fe20007ffe0ff */
[----:B0-----:R-:W-:Y:S01]  /*0910*/  IMAD R15, R4, UR19, R0 ;  /* 0x00000013040f7c24 */ /* 0x001fe2000f8e0200 */
[----:B------:R-:W0:Y:S05]  /*0920*/  LDCU.64 UR4, c[0x0][0x380] ;  /* 0x00007000ff0477ac */ /* 0x000e2a0008000a00 */
[----:B------:R-:W3:Y:S01]  /*0930*/  LDC.64 R12, c[0x0][0x388] ;  /* 0x0000e200ff0c7b82 */ /* 0x000ee20000000a00 */
[----:B--2---:R-:W-:-:S06]  /*0940*/  IMAD.WIDE.U32 R10, R11, 0x4, R8 ;  /* 0x000000040b0a7825 */ /* 0x004fcc00078e0008 */
[----:B------:R-:W1:Y:S01]  /*0950*/  LDG.E R10, desc[UR16][R10.64] ;  /* 0x000000100a0a7981 */ /* 0x000e62000c1e1900 */
[----:B---3--:R-:W-:-:S05]  /*0960*/  IMAD.WIDE R12, R15, 0x4, R12 ;  /* 0x000000040f0c7825 */ /* 0x008fca00078e020c */
[----:B------:R-:W1:Y:S01]  /*0970*/  LDG.E R6, desc[UR16][R12.64] ;  /* 0x000000100c067981 */ /* 0x000e62000c1e1900 */
[----:B------:R-:W-:Y:S02]  /*0980*/  IADD3 R9, P0, PT, R5, R4, RZ ;  /* 0x0000000405097210 */ /* 0x000fe40007f1e0ff */
[----:B------:R-:W-:Y:S02]  /*0990*/  MOV R15, UR19 ;  /* 0x00000013000f7c02 */ /* 0x000fe40008000f00 */
[----:B------:R-:W-:Y:S02]  /*09a0*/  IADD3.X R14, PT, PT, RZ, RZ, RZ, P0, !PT ;  /* 0x000000ffff0e7210 */ /* 0x000fe400007fe4ff */
[----:B0-----:R-:W-:-:S04]  /*09b0*/  LEA R8, P0, R9, UR4, 0x2 ;  /* 0x0000000409087c11 */ /* 0x001fc8000f8010ff */
[----:B------:R-:W-:Y:S01]  /*09c0*/  LEA.HI.X R9, R9, UR5, R14, 0x2, P0 ;  /* 0x0000000509097c11 */ /* 0x000fe200080f140e */
[----:B------:R-:W-:-:S04]  /*09d0*/  IMAD.WIDE.U32 R14, R15, 0x4, R12 ;  /* 0x000000040f0e7825 */ /* 0x000fc800078e000c */
[----:B-1---5:R-:W-:-:S05]  /*09e0*/  FFMA R17, R10, R6, R7 ;  /* 0x000000060a117223 */ /* 0x022fca0000000007 */
[----:B------:R2:W-:Y:S04]  /*09f0*/  STG.E desc[UR16][R2.64], R17 ;  /* 0x0000001102007986 */ /* 0x0005e8000c101910 */
[----:B------:R-:W3:Y:S04]  /*0a00*/  LDG.E R14, desc[UR16][R14.64] ;  /* 0x000000100e0e7981 */ /* 0x000ee8000c1e1900 */
[----:B------:R-:W3:Y:S01]  /*0a10*/  LDG.E R8, desc[UR16][R8.64+0x4] ;  /* 0x0000041008087981 */ /* 0x000ee2000c1e1900 */
[----:B------:R-:W-:Y:S01]  /*0a20*/  IADD3 R4, PT, PT, R4, 0x2, RZ ;  /* 0x0000000204047810 */ /* 0x000fe20007ffe0ff */
[----:B---3--:R-:W-:-:S05]  /*0a30*/  FFMA R7, R8, R14, R17 ;  /* 0x0000000e08077223 */ /* 0x008fca0000000011 */
[----:B------:R2:W-:Y:S02]  /*0a40*/  STG.E desc[UR16][R2.64], R7 ;  /* 0x0000000702007986 */ /* 0x0005e4000c101910 */
.L_x_3:
[----:B------:R-:W-:-:S04]  /*0a50*/  ULOP3.LUT UR4, UR19, 0x1, URZ, 0xc0, !UPT ;  /* 0x0000000113047892 */ /* 0x000fc8000f8ec0ff */
[----:B------:R-:W-:-:S06]  /*0a60*/  UISETP.NE.U32.AND UP0, UPT, UR4, 0x1, UPT ;  /* 0x000000010400788c */ /* 0x000fcc000bf05070 */
[----:B------:R-:W-:-:S13]  /*0a70*/  PLOP3.LUT P0, PT, PT, PT, UP0, 0x80, 0x8 ;  /* 0x000000000008781c */ /* 0x000fda0003f0f008 */
[----:B------:R-:W-:Y:S05]  /*0a80*/  @P0 EXIT ;  /* 0x000000000000094d */ /* 0x000fea0003800000 */
[----:B------:R-:W3:Y:S01]  /*0a90*/  LDC.64 R8, c[0x0][0x380] ;  /* 0x0000e000ff087b82 */ /* 0x000ee20000000a00 */
[----:B------:R-:W-:Y:S01]  /*0aa0*/  IADD3 R5, PT, PT, R5, R4, RZ ;  /* 0x0000000405057210 */ /* 0x000fe20007ffe0ff */
[----:B------:R-:W-:-:S06]  /*0ab0*/  IMAD R13, R4, UR19, R0 ;  /* 0x00000013040d7c24 */ /* 0x000fcc000f8e0200 */
[----:B------:R-:W4:Y:S01]  /*0ac0*/  LDC.64 R10, c[0x0][0x388] ;  /* 0x0000e200ff0a7b82 */ /* 0x000f220000000a00 */
[----:B---3--:R-:W-:-:S06]  /*0ad0*/  IMAD.WIDE.U32 R4, R5, 0x4, R8 ;  /* 0x0000000405047825 */ /* 0x008fcc00078e0008 */
[----:B------:R-:W0:Y:S01]  /*0ae0*/  LDG.E R4, desc[UR16][R4.64] ;  /* 0x0000001004047981 */ /* 0x000e22000c1e1900 */
[----:B----4-:R-:W-:-:S06]  /*0af0*/  IMAD.WIDE R8, R13, 0x4, R10 ;  /* 0x000000040d087825 */ /* 0x010fcc00078e020a */
[----:B------:R-:W0:Y:S02]  /*0b00*/  LDG.E R8, desc[UR16][R8.64] ;  /* 0x0000001008087981 */ /* 0x000e24000c1e1900 */
[----:B012--5:R-:W-:-:S05]  /*0b10*/  FFMA R7, R4, R8, R7 ;  /* 0x0000000804077223 */ /* 0x027fca0000000007 */
[----:B------:R-:W-:Y:S01]  /*0b20*/  STG.E desc[UR16][R2.64], R7 ;  /* 0x0000000702007986 */ /* 0x000fe2000c101910 */
[----:B------:R-:W-:Y:S05]  /*0b30*/  EXIT ;  /* 0x000000000000794d */ /* 0x000fea0003800000 */
.L_x_4:
[----:B------:R-:W-:-:S00]  /*0b40*/  BRA `(.L_x_4) ;  /* 0xfffffffc00fc7947 */ /* 0x000fc0000383ffff */
[----:B------:R-:W-:-:S00]  /*0b50*/  NOP ;  /* 0x0000000000007918 */ /* 0x000fc00000000000 */
        /* <DEDUP_REMOVED lines=10> */
.L_x_5:


//--------------------- .nv.shared.reserved.0     --------------------------
	.section	.nv.shared.reserved.0,"aw",@nobits
	.weak		__nv_reservedSMEM_offset_0_alias
	.size		__nv_reservedSMEM_offset_0_alias, 0, 64
	.other		__nv_reservedSMEM_offset_0_alias,@"STO_CUDA_RESERVED_SHARED STV_DEFAULT"
__nv_reservedSMEM_offset_0_alias:
	.zero		0
	.zero		64


//--------------------- .nv.constant0._Z15matrixMulKernelPfS_S_iii --------------------------
	.section	.nv.constant0._Z15matrixMulKernelPfS_S_iii,"a",@progbits
	.sectionflags	@""
	.align	4
.nv.constant0._Z15matrixMulKernelPfS_S_iii:
	.zero		932


//--------------------- SYMBOLS --------------------------

	.type		.nv.reservedSmem.offset0,@object
	.size		.nv.reservedSmem.offset0,0x4
